//
// Generated by NVIDIA NVVM Compiler
//
// Compiler Build ID: CL-36424714
// Cuda compilation tools, release 13.0, V13.0.88
// Based on NVVM 20.0.0
//

.version 9.0
.target sm_100
.address_size 64

	// .globl	_Z14check_sequencePcS_PiS0_ii
// _ZZ14check_sequencePcS_PiS0_iiE7sh_pass has been demoted

.visible .entry _Z14check_sequencePcS_PiS0_ii(
	.param .u64 .ptr .align 1 _Z14check_sequencePcS_PiS0_ii_param_0,
	.param .u64 .ptr .align 1 _Z14check_sequencePcS_PiS0_ii_param_1,
	.param .u64 .ptr .align 1 _Z14check_sequencePcS_PiS0_ii_param_2,
	.param .u64 .ptr .align 1 _Z14check_sequencePcS_PiS0_ii_param_3,
	.param .u32 _Z14check_sequencePcS_PiS0_ii_param_4,
	.param .u32 _Z14check_sequencePcS_PiS0_ii_param_5
)
{
	.reg .pred 	%p<9>;
	.reg .b16 	%rs<3>;
	.reg .b32 	%r<23>;
	.reg .b64 	%rd<13>;
	// demoted variable
	.shared .align 4 .u32 _ZZ14check_sequencePcS_PiS0_iiE7sh_pass;
	ld.param.u64 	%rd3, [_Z14check_sequencePcS_PiS0_ii_param_0];
	ld.param.u64 	%rd4, [_Z14check_sequencePcS_PiS0_ii_param_1];
	ld.param.u64 	%rd5, [_Z14check_sequencePcS_PiS0_ii_param_2];
	ld.param.u64 	%rd6, [_Z14check_sequencePcS_PiS0_ii_param_3];
	ld.param.u32 	%r9, [_Z14check_sequencePcS_PiS0_ii_param_4];
	ld.param.u32 	%r10, [_Z14check_sequencePcS_PiS0_ii_param_5];
	mov.u32 	%r11, %ntid.x;
	mov.u32 	%r12, %ctaid.x;
	mov.u32 	%r1, %tid.x;
	mad.lo.s32 	%r2, %r11, %r12, %r1;
	setp.ne.s32 	%p1, %r1, 0;
	@%p1 bra 	$L__BB0_2;
	mov.b32 	%r13, 0;
	st.shared.u32 	[_ZZ14check_sequencePcS_PiS0_iiE7sh_pass], %r13;
$L__BB0_2:
	bar.sync 	0;
	cvta.to.global.u64 	%rd7, %rd5;
	ld.global.u32 	%r14, [%rd7];
	setp.ge.s32 	%p2, %r2, %r14;
	setp.lt.s32 	%p3, %r9, 1;
	or.pred  	%p4, %p2, %p3;
	@%p4 bra 	$L__BB0_8;
	mul.lo.s32 	%r3, %r9, %r2;
	cvta.to.global.u64 	%rd1, %rd3;
	cvta.to.global.u64 	%rd2, %rd4;
	mov.b32 	%r20, 0;
	mov.u32 	%r22, %r20;
$L__BB0_4:
	cvt.u64.u32 	%rd8, %r20;
	add.s64 	%rd9, %rd1, %rd8;
	ld.global.u8 	%rs1, [%rd9];
	add.s32 	%r16, %r20, %r3;
	cvt.s64.s32 	%rd10, %r16;
	add.s64 	%rd11, %rd2, %rd10;
	ld.global.u8 	%rs2, [%rd11];
	setp.eq.s16 	%p5, %rs1, %rs2;
	@%p5 bra 	$L__BB0_7;
	add.s32 	%r22, %r22, 1;
	setp.ne.s32 	%p6, %r22, %r10;
	@%p6 bra 	$L__BB0_7;
	atom.shared.add.u32 	%r17, [_ZZ14check_sequencePcS_PiS0_iiE7sh_pass], 1;
	bra.uni 	$L__BB0_8;
$L__BB0_7:
	add.s32 	%r20, %r20, 1;
	setp.ne.s32 	%p7, %r20, %r9;
	@%p7 bra 	$L__BB0_4;
$L__BB0_8:
	setp.ne.s32 	%p8, %r1, 0;
	bar.sync 	0;
	@%p8 bra 	$L__BB0_10;
	ld.shared.u32 	%r18, [_ZZ14check_sequencePcS_PiS0_iiE7sh_pass];
	cvta.to.global.u64 	%rd12, %rd6;
	atom.global.add.u32 	%r19, [%rd12], %r18;
$L__BB0_10:
	ret;

}


// ===== COMPILED SASS (sm_100) =====

	.target	sm_100

	.elftype	@"ET_EXEC"


//--------------------- .note.nv.tkinfo           --------------------------
	.section	.note.nv.tkinfo,"",@"SHT_NOTE"
	.sectionflags	@"SHF_NOTE_NV_TKINFO"
	.tkinfo
        /*0018*/ 	.word	0x00000002
        /*0030*/ 	.string	""
        /*0030*/ 	.string	"ptxas"
        /*0030*/ 	.string	"Cuda compilation tools, release 13.0, V13.0.88"
        /*0030*/ 	.string	"Build cuda_13.0.r13.0/compiler.36424714_0"
        /*0030*/ 	.string	"-arch sm_100 -m 64 "



//--------------------- .note.nv.cuinfo           --------------------------
	.section	.note.nv.cuinfo,"",@"SHT_NOTE"
	.sectionflags	@"SHF_NOTE_NV_CUINFO"
        /*0018*/ 	.short	0x0002
        /*001a*/ 	.short	0x0064
        /*001c*/ 	.short	0x0082
	.zero		2


//--------------------- .nv.info                  --------------------------
	.section	.nv.info,"",@"SHT_CUDA_INFO"
	.align	4


	//----- nvinfo : EIATTR_REGCOUNT
	.align		4
        /*0000*/ 	.byte	0x04, 0x2f
        /*0002*/ 	.short	(.L_1 - .L_0)
	.align		4
.L_0:
        /*0004*/ 	.word	index@(_Z14check_sequencePcS_PiS0_ii)
        /*0008*/ 	.word	0x0000000c


	//----- nvinfo : EIATTR_FRAME_SIZE
	.align		4
.L_1:
        /*000c*/ 	.byte	0x04, 0x11
        /*000e*/ 	.short	(.L_3 - .L_2)
	.align		4
.L_2:
        /*0010*/ 	.word	index@(_Z14check_sequencePcS_PiS0_ii)
        /*0014*/ 	.word	0x00000000


	//----- nvinfo : EIATTR_MIN_STACK_SIZE
	.align		4
.L_3:
        /*0018*/ 	.byte	0x04, 0x12
        /*001a*/ 	.short	(.L_5 - .L_4)
	.align		4
.L_4:
        /*001c*/ 	.word	index@(_Z14check_sequencePcS_PiS0_ii)
        /*0020*/ 	.word	0x00000000
.L_5:


//--------------------- .nv.compat                --------------------------
	.section	.nv.compat,"",@"SHT_CUDA_COMPAT_INFO"
	.align	4
        /*0000*/ 	.byte	0x02, 0x09, 0x00, 0x00, 0x02, 0x02, 0x01, 0x00, 0x02, 0x05, 0x05, 0x00, 0x03, 0x07, 0x01, 0x01
        /*0010*/ 	.byte	0x02, 0x03, 0x00, 0x00, 0x02, 0x06, 0x01, 0x00, 0x04, 0x0b, 0x08, 0x00, 0x09, 0x00, 0x00, 0x00
        /*0020*/ 	.byte	0x00, 0x00, 0x00, 0x00


//--------------------- .nv.info._Z14check_sequencePcS_PiS0_ii --------------------------
	.section	.nv.info._Z14check_sequencePcS_PiS0_ii,"",@"SHT_CUDA_INFO"
	.sectionflags	@""
	.align	4


	//----- nvinfo : EIATTR_CUDA_API_VERSION
	.align		4
        /*0000*/ 	.byte	0x04, 0x37
        /*0002*/ 	.short	(.L_7 - .L_6)
.L_6:
        /*0004*/ 	.word	0x00000082


	//----- nvinfo : EIATTR_KPARAM_INFO
	.align		4
.L_7:
        /*0008*/ 	.byte	0x04, 0x17
        /*000a*/ 	.short	(.L_9 - .L_8)
.L_8:
        /*000c*/ 	.word	0x00000000
        /*0010*/ 	.short	0x0005
        /*0012*/ 	.short	0x0024
        /*0014*/ 	.byte	0x00, 0xf0, 0x11, 0x00


	//----- nvinfo : EIATTR_KPARAM_INFO
	.align		4
.L_9:
        /*0018*/ 	.byte	0x04, 0x17
        /*001a*/ 	.short	(.L_11 - .L_10)
.L_10:
        /*001c*/ 	.word	0x00000000
        /*0020*/ 	.short	0x0004
        /*0022*/ 	.short	0x0020
        /*0024*/ 	.byte	0x00, 0xf0, 0x11, 0x00


	//----- nvinfo : EIATTR_KPARAM_INFO
	.align		4
.L_11:
        /*0028*/ 	.byte	0x04, 0x17
        /*002a*/ 	.short	(.L_13 - .L_12)
.L_12:
        /*002c*/ 	.word	0x00000000
        /*0030*/ 	.short	0x0003
        /*0032*/ 	.short	0x0018
        /*0034*/ 	.byte	0x00, 0xf5, 0x21, 0x00


	//----- nvinfo : EIATTR_KPARAM_INFO
	.align		4
.L_13:
        /*0038*/ 	.byte	0x04, 0x17
        /*003a*/ 	.short	(.L_15 - .L_14)
.L_14:
        /*003c*/ 	.word	0x00000000
        /*0040*/ 	.short	0x0002
        /*0042*/ 	.short	0x0010
        /*0044*/ 	.byte	0x00, 0xf5, 0x21, 0x00


	//----- nvinfo : EIATTR_KPARAM_INFO
	.align		4
.L_15:
        /*0048*/ 	.byte	0x04, 0x17
        /*004a*/ 	.short	(.L_17 - .L_16)
.L_16:
        /*004c*/ 	.word	0x00000000
        /*0050*/ 	.short	0x0001
        /*0052*/ 	.short	0x0008
        /*0054*/ 	.byte	0x00, 0xf5, 0x21, 0x00


	//----- nvinfo : EIATTR_KPARAM_INFO
	.align		4
.L_17:
        /*0058*/ 	.byte	0x04, 0x17
        /*005a*/ 	.short	(.L_19 - .L_18)
.L_18:
        /*005c*/ 	.word	0x00000000
        /*0060*/ 	.short	0x0000
        /*0062*/ 	.short	0x0000
        /*0064*/ 	.byte	0x00, 0xf5, 0x21, 0x00


	//----- nvinfo : EIATTR_SPARSE_MMA_MASK
	.align		4
.L_19:
        /*0068*/ 	.byte	0x03, 0x50
        /*006a*/ 	.short	0x0000


	//----- nvinfo : EIATTR_MAXREG_COUNT
	.align		4
        /*006c*/ 	.byte	0x03, 0x1b
        /*006e*/ 	.short	0x00ff


	//----- nvinfo : EIATTR_NUM_BARRIERS
	.align		4
        /*0070*/ 	.byte	0x02, 0x4c
        /*0072*/ 	.byte	0x01
	.zero		1


	//----- nvinfo : EIATTR_MERCURY_ISA_VERSION
	.align		4
        /*0074*/ 	.byte	0x03, 0x5f
        /*0076*/ 	.short	0x0101


	//----- nvinfo : EIATTR_VRC_CTA_INIT_COUNT
	.align		4
        /*0078*/ 	.byte	0x02, 0x4a
	.zero		1
	.zero		1


	//----- nvinfo : EIATTR_EXIT_INSTR_OFFSETS
	.align		4
        /*007c*/ 	.byte	0x04, 0x1c
        /*007e*/ 	.short	(.L_21 - .L_20)


	//   ....[0]....
.L_20:
        /*0080*/ 	.word	0x00000320


	//   ....[1]....
        /*0084*/ 	.word	0x00000390


	//----- nvinfo : EIATTR_CRS_STACK_SIZE
	.align		4
.L_21:
        /*0088*/ 	.byte	0x04, 0x1e
        /*008a*/ 	.short	(.L_23 - .L_22)
.L_22:
        /*008c*/ 	.word	0x00000000


	//----- nvinfo : EIATTR_CBANK_PARAM_SIZE
	.align		4
.L_23:
        /*0090*/ 	.byte	0x03, 0x19
        /*0092*/ 	.short	0x0028


	//----- nvinfo : EIATTR_PARAM_CBANK
	.align		4
        /*0094*/ 	.byte	0x04, 0x0a
        /*0096*/ 	.short	(.L_25 - .L_24)
	.align		4
.L_24:
        /*0098*/ 	.word	index@(.nv.constant0._Z14check_sequencePcS_PiS0_ii)
        /*009c*/ 	.short	0x0380
        /*009e*/ 	.short	0x0028


	//----- nvinfo : EIATTR_SW_WAR
	.align		4
.L_25:
        /*00a0*/ 	.byte	0x04, 0x36
        /*00a2*/ 	.short	(.L_27 - .L_26)
.L_26:
        /*00a4*/ 	.word	0x00000008
.L_27:


//--------------------- .nv.callgraph             --------------------------
	.section	.nv.callgraph,"",@"SHT_CUDA_CALLGRAPH"
	.align	4
	.sectionentsize	8
	.align		4
        /*0000*/ 	.word	0x00000000
	.align		4
        /*0004*/ 	.word	0xffffffff
	.align		4
        /*0008*/ 	.word	0x00000000
	.align		4
        /*000c*/ 	.word	0xfffffffe
	.align		4
        /*0010*/ 	.word	0x00000000
	.align		4
        /*0014*/ 	.word	0xfffffffd
	.align		4
        /*0018*/ 	.word	0x00000000
	.align		4
        /*001c*/ 	.word	0xfffffffc


//--------------------- .text._Z14check_sequencePcS_PiS0_ii --------------------------
	.section	.text._Z14check_sequencePcS_PiS0_ii,"ax",@progbits
	.align	128
        .global         _Z14check_sequencePcS_PiS0_ii
        .type           _Z14check_sequencePcS_PiS0_ii,@function
        .size           _Z14check_sequencePcS_PiS0_ii,(.L_x_7 - _Z14check_sequencePcS_PiS0_ii)
        .other          _Z14check_sequencePcS_PiS0_ii,@"STO_CUDA_ENTRY STV_DEFAULT"
_Z14check_sequencePcS_PiS0_ii:
.text._Z14check_sequencePcS_PiS0_ii:
[----:B------:R-:W-:Y:S01]  /*0000*/  LDC R1, c[0x0][0x37c] ;  /* 0x0000df00ff017b82 */ /* 0x000fe20000000800 */
[----:B------:R-:W0:Y:S07]  /*0010*/  S2R R9, SR_TID.X ;  /* 0x0000000000097919 */ /* 0x000e2e0000002100 */
[----:B------:R-:W1:Y:S01]  /*0020*/  LDC.64 R2, c[0x0][0x390] ;  /* 0x0000e400ff027b82 */ /* 0x000e620000000a00 */
[----:B------:R-:W1:Y:S01]  /*0030*/  LDCU.64 UR6, c[0x0][0x358] ;  /* 0x00006b00ff0677ac */ /* 0x000e620008000a00 */
[----:B------:R-:W2:Y:S01]  /*0040*/  LDCU UR4, c[0x0][0x360] ;  /* 0x00006c00ff0477ac */ /* 0x000ea20008000800 */
[----:B------:R-:W3:Y:S01]  /*0050*/  LDCU UR12, c[0x0][0x3a4] ;  /* 0x00007480ff0c77ac */ /* 0x000ee20008000800 */
[----:B------:R-:W4:Y:S01]  /*0060*/  LDCU.128 UR8, c[0x0][0x380] ;  /* 0x00007000ff0877ac */ /* 0x000f220008000c00 */
[----:B0-----:R-:W-:-:S13]  /*0070*/  ISETP.NE.AND P0, PT, R9, RZ, PT ;  /* 0x000000ff0900720c */ /* 0x001fda0003f05270 */
[----:B------:R-:W0:Y:S01]  /*0080*/  @!P0 S2R R5, SR_CgaCtaId ;  /* 0x0000000000058919 */ /* 0x000e220000008800 */
[----:B------:R-:W-:-:S04]  /*0090*/  @!P0 MOV R0, 0x400 ;  /* 0x0000040000008802 */ /* 0x000fc80000000f00 */
[----:B0-----:R-:W-:Y:S02]  /*00a0*/  @!P0 LEA R4, R5, R0, 0x18 ;  /* 0x0000000005048211 */ /* 0x001fe400078ec0ff */
[----:B------:R-:W2:Y:S01]  /*00b0*/  S2R R0, SR_CTAID.X ;  /* 0x0000000000007919 */ /* 0x000ea20000002500 */
[----:B------:R-:W0:Y:S02]  /*00c0*/  LDC R5, c[0x0][0x3a0] ;  /* 0x0000e800ff057b82 */ /* 0x000e240000000800 */
[----:B------:R0:W-:Y:S06]  /*00d0*/  @!P0 STS [R4], RZ ;  /* 0x000000ff04008388 */ /* 0x0001ec0000000800 */
[----:B------:R-:W-:Y:S06]  /*00e0*/  BAR.SYNC.DEFER_BLOCKING 0x0 ;  /* 0x0000000000007b1d */ /* 0x000fec0000010000 */
[----:B-1----:R-:W5:Y:S01]  /*00f0*/  LDG.E R3, desc[UR6][R2.64] ;  /* 0x0000000602037981 */ /* 0x002f62000c1e1900 */
[----:B--2---:R-:W-:Y:S01]  /*0100*/  IMAD R0, R0, UR4, R9 ;  /* 0x0000000400007c24 */ /* 0x004fe2000f8e0209 */
[----:B0-----:R-:W-:Y:S01]  /*0110*/  ISETP.GE.AND P0, PT, R5, 0x1, PT ;  /* 0x000000010500780c */ /* 0x001fe20003f06270 */
[----:B------:R-:W-:Y:S03]  /*0120*/  BSSY.RECONVERGENT B0, `(.L_x_0) ;  /* 0x000001c000007945 */ /* 0x000fe60003800200 */
[----:B-----5:R-:W-:-:S13]  /*0130*/  ISETP.GE.OR P0, PT, R0, R3, !P0 ;  /* 0x000000030000720c */ /* 0x020fda0004706670 */
[----:B---34-:R-:W-:Y:S05]  /*0140*/  @P0 BRA `(.L_x_1) ;  /* 0x0000000000640947 */ /* 0x018fea0003800000 */
[----:B------:R-:W0:Y:S01]  /*0150*/  LDC R8, c[0x0][0x3a0] ;  /* 0x0000e800ff087b82 */ /* 0x000e220000000800 */
[----:B------:R-:W-:-:S07]  /*0160*/  CS2R R6, SRZ ;  /* 0x0000000000067805 */ /* 0x000fce000001ff00 */
.L_x_5:
[----:B0-----:R-:W-:Y:S01]  /*0170*/  IMAD R5, R0, R8, R7 ;  /* 0x0000000800057224 */ /* 0x001fe200078e0207 */
[----:B------:R-:W-:-:S04]  /*0180*/  IADD3 R2, P0, PT, R7, UR8, RZ ;  /* 0x0000000807027c10 */ /* 0x000fc8000ff1e0ff */
[----:B------:R-:W-:Y:S01]  /*0190*/  IADD3 R4, P1, PT, R5, UR10, RZ ;  /* 0x0000000a05047c10 */ /* 0x000fe2000ff3e0ff */
[----:B------:R-:W-:-:S03]  /*01a0*/  IMAD.X R3, RZ, RZ, UR9, P0 ;  /* 0x00000009ff037e24 */ /* 0x000fc600080e06ff */
[----:B------:R-:W-:Y:S02]  /*01b0*/  LEA.HI.X.SX32 R5, R5, UR11, 0x1, P1 ;  /* 0x0000000b05057c11 */ /* 0x000fe400088f0eff */
[----:B------:R-:W2:Y:S04]  /*01c0*/  LDG.E.U8 R2, desc[UR6][R2.64] ;  /* 0x0000000602027981 */ /* 0x000ea8000c1e1100 */
[----:B------:R-:W2:Y:S01]  /*01d0*/  LDG.E.U8 R5, desc[UR6][R4.64] ;  /* 0x0000000604057981 */ /* 0x000ea2000c1e1100 */
[----:B------:R-:W-:Y:S01]  /*01e0*/  BSSY.RELIABLE B1, `(.L_x_2) ;  /* 0x0000007000017945 */ /* 0x000fe20003800100 */
[----:B--2---:R-:W-:-:S13]  /*01f0*/  ISETP.NE.AND P0, PT, R2, R5, PT ;  /* 0x000000050200720c */ /* 0x004fda0003f05270 */
[----:B------:R-:W-:Y:S05]  /*0200*/  @!P0 BRA `(.L_x_3) ;  /* 0x0000000000108947 */ /* 0x000fea0003800000 */
[----:B------:R-:W-:-:S05]  /*0210*/  VIADD R6, R6, 0x1 ;  /* 0x0000000106067836 */ /* 0x000fca0000000000 */
[----:B------:R-:W-:-:S13]  /*0220*/  ISETP.NE.AND P0, PT, R6, UR12, PT ;  /* 0x0000000c06007c0c */ /* 0x000fda000bf05270 */
[----:B------:R-:W-:Y:S05]  /*0230*/  @!P0 BREAK.RELIABLE B1 ;  /* 0x0000000000018942 */ /* 0x000fea0003800100 */
[----:B------:R-:W-:Y:S05]  /*0240*/  @!P0 BRA `(.L_x_4) ;  /* 0x0000000000148947 */ /* 0x000fea0003800000 */
.L_x_3:
[----:B------:R-:W-:Y:S05]  /*0250*/  BSYNC.RELIABLE B1 ;  /* 0x0000000000017941 */ /* 0x000fea0003800100 */
.L_x_2:
[----:B------:R-:W-:-:S05]  /*0260*/  VIADD R7, R7, 0x1 ;  /* 0x0000000107077836 */ /* 0x000fca0000000000 */
[----:B------:R-:W-:-:S13]  /*0270*/  ISETP.NE.AND P0, PT, R7, R8, PT ;  /* 0x000000080700720c */ /* 0x000fda0003f05270 */
[----:B------:R-:W-:Y:S05]  /*0280*/  @P0 BRA `(.L_x_5) ;  /* 0xfffffffc00b80947 */ /* 0x000fea000383ffff */
[----:B------:R-:W-:Y:S05]  /*0290*/  BRA `(.L_x_1) ;  /* 0x0000000000107947 */ /* 0x000fea0003800000 */
.L_x_4:
[----:B------:R-:W0:Y:S01]  /*02a0*/  S2UR UR5, SR_CgaCtaId ;  /* 0x00000000000579c3 */ /* 0x000e220000008800 */
[----:B------:R-:W-:Y:S02]  /*02b0*/  UMOV UR4, 0x400 ;  /* 0x0000040000047882 */ /* 0x000fe40000000000 */
[----:B0-----:R-:W-:-:S09]  /*02c0*/  ULEA UR4, UR5, UR4, 0x18 ;  /* 0x0000000405047291 */ /* 0x001fd2000f8ec0ff */
[----:B------:R-:W-:Y:S03]  /*02d0*/  ATOMS.POPC.INC.32 RZ, [UR4] ;  /* 0x00000000ffff7f8c */ /* 0x000fe6000d800004 */
.L_x_1:
[----:B------:R-:W-:Y:S05]  /*02e0*/  BSYNC.RECONVERGENT B0 ;  /* 0x0000000000007941 */ /* 0x000fea0003800200 */
.L_x_0:
[----:B------:R-:W-:Y:S05]  /*02f0*/  WARPSYNC.ALL ;  /* 0x0000000000007948 */ /* 0x000fea0003800000 */
[----:B------:R-:W-:Y:S01]  /*0300*/  BAR.SYNC.DEFER_BLOCKING 0x0 ;  /* 0x0000000000007b1d */ /* 0x000fe20000010000 */
[----:B------:R-:W-:-:S13]  /*0310*/  ISETP.NE.AND P0, PT, R9, RZ, PT ;  /* 0x000000ff0900720c */ /* 0x000fda0003f05270 */
[----:B------:R-:W-:Y:S05]  /*0320*/  @P0 EXIT ;  /* 0x000000000000094d */ /* 0x000fea0003800000 */
[----:B------:R-:W0:Y:S01]  /*0330*/  S2UR UR5, SR_CgaCtaId ;  /* 0x00000000000579c3 */ /* 0x000e220000008800 */
[----:B------:R-:W-:-:S07]  /*0340*/  UMOV UR4, 0x400 ;  /* 0x0000040000047882 */ /* 0x000fce0000000000 */
[----:B------:R-:W1:Y:S01]  /*0350*/  LDC.64 R2, c[0x0][0x398] ;  /* 0x0000e600ff027b82 */ /* 0x000e620000000a00 */
[----:B0-----:R-:W-:-:S09]  /*0360*/  ULEA UR4, UR5, UR4, 0x18 ;  /* 0x0000000405047291 */ /* 0x001fd2000f8ec0ff */
[----:B------:R-:W1:Y:S04]  /*0370*/  LDS R5, [UR4] ;  /* 0x00000004ff057984 */ /* 0x000e680008000800 */
[----:B-1----:R-:W-:Y:S01]  /*0380*/  REDG.E.ADD.STRONG.GPU desc[UR6][R2.64], R5 ;  /* 0x000000050200798e */ /* 0x002fe2000c12e106 */
[----:B------:R-:W-:Y:S05]  /*0390*/  EXIT ;  /* 0x000000000000794d */ /* 0x000fea0003800000 */
.L_x_6:
[----:B------:R-:W-:-:S00]  /*03a0*/  BRA `(.L_x_6) ;  /* 0xfffffffc00fc7947 */ /* 0x000fc0000383ffff */
[----:B------:R-:W-:-:S00]  /*03b0*/  NOP ;  /* 0x0000000000007918 */ /* 0x000fc00000000000 */
        /* <DEDUP_REMOVED lines=12> */
.L_x_7:


//--------------------- .nv.shared._Z14check_sequencePcS_PiS0_ii --------------------------
	.section	.nv.shared._Z14check_sequencePcS_PiS0_ii,"aw",@nobits
	.sectionflags	@""
	.align	4
.nv.shared._Z14check_sequencePcS_PiS0_ii:
	.zero		1028


//--------------------- .nv.shared.reserved.0     --------------------------
	.section	.nv.shared.reserved.0,"aw",@nobits
	.weak		__nv_reservedSMEM_offset_0_alias
	.size		__nv_reservedSMEM_offset_0_alias, 0, 64
	.other		__nv_reservedSMEM_offset_0_alias,@"STO_CUDA_RESERVED_SHARED STV_DEFAULT"
__nv_reservedSMEM_offset_0_alias:
	.zero		0
	.zero		64


//--------------------- .nv.constant0._Z14check_sequencePcS_PiS0_ii --------------------------
	.section	.nv.constant0._Z14check_sequencePcS_PiS0_ii,"a",@progbits
	.sectionflags	@""
	.align	4
.nv.constant0._Z14check_sequencePcS_PiS0_ii:
	.zero		936


//--------------------- SYMBOLS --------------------------

	.type		.nv.reservedSmem.offset0,@object
	.size		.nv.reservedSmem.offset0,0x4
	.type		.nv.reservedSmem.cap,@object
	.size		.nv.reservedSmem.cap,0x4
